	.headerflags	@"EF_CUDA_TEXMODE_UNIFIED EF_CUDA_64BIT_ADDRESS EF_CUDA_ACCELERATORS EF_CUDA_SM90 EF_CUDA_VIRTUAL_SM(EF_CUDA_SM90)"
	.elftype	@"ET_EXEC"


//--------------------- .nv.info                  --------------------------
	.section	.nv.info,"",@"SHT_CUDA_INFO"
	.align	4


	//----- nvinfo : EIATTR_REGCOUNT
	.align		4
        /*0000*/ 	.byte	0x04, 0x2f
        /*0002*/ 	.short	(.L_1 - .L_0)
	.align		4
.L_0:
        /*0004*/ 	.word	index@(triton_poi_fused_cat_21)
        /*0008*/ 	.word	0x0000000a


	//----- nvinfo : EIATTR_MIN_STACK_SIZE
	.align		4
.L_1:
        /*000c*/ 	.byte	0x04, 0x12
        /*000e*/ 	.short	(.L_3 - .L_2)
	.align		4
.L_2:
        /*0010*/ 	.word	index@(triton_poi_fused_cat_21)
        /*0014*/ 	.word	0x00000000


	//----- nvinfo : EIATTR_FRAME_SIZE
	.align		4
.L_3:
        /*0018*/ 	.byte	0x04, 0x11
        /*001a*/ 	.short	(.L_5 - .L_4)
	.align		4
.L_4:
        /*001c*/ 	.word	index@(triton_poi_fused_cat_21)
        /*0020*/ 	.word	0x00000000


	//----- nvinfo : EIATTR_MIN_STACK_SIZE
	.align		4
.L_5:
        /*0024*/ 	.byte	0x04, 0x12
        /*0026*/ 	.short	(.L_7 - .L_6)
	.align		4
.L_6:
        /*0028*/ 	.word	index@(triton_poi_fused_cat_21)
        /*002c*/ 	.word	0x00000000
.L_7:


//--------------------- .nv.info.triton_poi_fused_cat_21 --------------------------
	.section	.nv.info.triton_poi_fused_cat_21,"",@"SHT_CUDA_INFO"
	.sectionflags	@""
	.align	4


	//----- nvinfo : EIATTR_CUDA_API_VERSION
	.align		4
        /*0000*/ 	.byte	0x04, 0x37
        /*0002*/ 	.short	(.L_9 - .L_8)
.L_8:
        /*0004*/ 	.word	0x0000007c


	//----- nvinfo : EIATTR_KPARAM_INFO
	.align		4
.L_9:
        /*0008*/ 	.byte	0x04, 0x17
        /*000a*/ 	.short	(.L_11 - .L_10)
.L_10:
        /*000c*/ 	.word	0x00000000
        /*0010*/ 	.short	0x0002
        /*0012*/ 	.short	0x0010
        /*0014*/ 	.byte	0x00, 0xf0, 0x11, 0x00


	//----- nvinfo : EIATTR_KPARAM_INFO
	.align		4
.L_11:
        /*0018*/ 	.byte	0x04, 0x17
        /*001a*/ 	.short	(.L_13 - .L_12)
.L_12:
        /*001c*/ 	.word	0x00000000
        /*0020*/ 	.short	0x0001
        /*0022*/ 	.short	0x0008
        /*0024*/ 	.byte	0x00, 0xf4, 0x21, 0x00


	//----- nvinfo : EIATTR_KPARAM_INFO
	.align		4
.L_13:
        /*0028*/ 	.byte	0x04, 0x17
        /*002a*/ 	.short	(.L_15 - .L_14)
.L_14:
        /*002c*/ 	.word	0x00000000
        /*0030*/ 	.short	0x0000
        /*0032*/ 	.short	0x0000
        /*0034*/ 	.byte	0x00, 0xf4, 0x21, 0x00


	//----- nvinfo : EIATTR_SPARSE_MMA_MASK
	.align		4
.L_15:
        /*0038*/ 	.byte	0x03, 0x50
        /*003a*/ 	.short	0x0000


	//----- nvinfo : EIATTR_MAXREG_COUNT
	.align		4
        /*003c*/ 	.byte	0x03, 0x1b
        /*003e*/ 	.short	0x00ff


	//----- nvinfo : EIATTR_EXIT_INSTR_OFFSETS
	.align		4
        /*0040*/ 	.byte	0x04, 0x1c
        /*0042*/ 	.short	(.L_17 - .L_16)


	//   ....[0]....
.L_16:
        /*0044*/ 	.word	0x00000130


	//----- nvinfo : EIATTR_REQNTID
	.align		4
.L_17:
        /*0048*/ 	.byte	0x04, 0x10
        /*004a*/ 	.short	(.L_19 - .L_18)
.L_18:
        /*004c*/ 	.word	0x00000080
        /*0050*/ 	.word	0x00000001
        /*0054*/ 	.word	0x00000001


	//----- nvinfo : EIATTR_CBANK_PARAM_SIZE
	.align		4
.L_19:
        /*0058*/ 	.byte	0x03, 0x19
        /*005a*/ 	.short	0x0014


	//----- nvinfo : EIATTR_PARAM_CBANK
	.align		4
        /*005c*/ 	.byte	0x04, 0x0a
        /*005e*/ 	.short	(.L_21 - .L_20)
	.align		4
.L_20:
        /*0060*/ 	.word	index@(.nv.constant0.triton_poi_fused_cat_21)
        /*0064*/ 	.short	0x0210
        /*0066*/ 	.short	0x0014


	//----- nvinfo : EIATTR_SW_WAR
	.align		4
.L_21:
        /*0068*/ 	.byte	0x04, 0x36
        /*006a*/ 	.short	(.L_23 - .L_22)
.L_22:
        /*006c*/ 	.word	0x00000008
.L_23:


//--------------------- .nv.callgraph             --------------------------
	.section	.nv.callgraph,"",@"SHT_CUDA_CALLGRAPH"
	.align	4
	.sectionentsize	8
	.align		4
        /*0000*/ 	.word	0x00000000
	.align		4
        /*0004*/ 	.word	0xffffffff
	.align		4
        /*0008*/ 	.word	0x00000000
	.align		4
        /*000c*/ 	.word	0xfffffffe
	.align		4
        /*0010*/ 	.word	0x00000000
	.align		4
        /*0014*/ 	.word	0xfffffffd
	.align		4
        /*0018*/ 	.word	0x00000000
	.align		4
        /*001c*/ 	.word	0xfffffffc


//--------------------- .text.triton_poi_fused_cat_21 --------------------------
	.section	.text.triton_poi_fused_cat_21,"ax",@progbits
	.align	128
        .global         triton_poi_fused_cat_21
        .type           triton_poi_fused_cat_21,@function
        .size           triton_poi_fused_cat_21,(.L_x_1 - triton_poi_fused_cat_21)
        .other          triton_poi_fused_cat_21,@"STO_CUDA_ENTRY STV_DEFAULT"
triton_poi_fused_cat_21:
.text.triton_poi_fused_cat_21:
[----:B------:R-:W-:Y:S01]  /*0000*/  LDC R1, c[0x0][0x28] ;  /* 0x00000a00ff017b82 */ /* 0x000fe20000000800 */
[----:B------:R-:W1:Y:S07]  /*0010*/  S2R R0, SR_TID.X ;  /* 0x0000000000007919 */ /* 0x000e6e0000002100 */
[----:B------:R-:W2:Y:S01]  /*0020*/  LDC.64 R2, c[0x0][0x210] ;  /* 0x00008400ff027b82 */ /* 0x000ea20000000a00 */
[----:B------:R-:W-:Y:S01]  /*0030*/  ULDC.64 UR4, c[0x0][0x208] ;  /* 0x0000820000047ab9 */ /* 0x000fe20000000a00 */
[----:B------:R-:W3:Y:S01]  /*0040*/  S2R R5, SR_CTAID.X ;  /* 0x0000000000057919 */ /* 0x000ee20000002500 */
[----:B-1----:R-:W-:-:S02]  /*0050*/  LOP3.LUT R0, R0, 0x7f, RZ, 0xc0, !PT ;  /* 0x0000007f00007812 */ /* 0x002fc400078ec0ff */
[----:B---3--:R-:W-:-:S03]  /*0060*/  SHF.R.S32.HI R4, RZ, 0x18, R5 ;  /* 0x00000018ff047819 */ /* 0x008fc60000011405 */
[----:B------:R-:W-:Y:S01]  /*0070*/  IMAD R0, R5, 0x80, R0 ;  /* 0x0000008005007824 */ /* 0x000fe200078e0200 */
[----:B------:R-:W-:-:S04]  /*0080*/  SGXT R5, R4, 0x1 ;  /* 0x000000010405781a */ /* 0x000fc80000000200 */
[----:B------:R-:W-:-:S05]  /*0090*/  LEA.HI R5, R5, R0, RZ, 0xb ;  /* 0x0000000005057211 */ /* 0x000fca00078f58ff */
[C---:B------:R-:W-:Y:S01]  /*00a0*/  IMAD.SHL.U32 R4, R5.reuse, 0x4, RZ ;  /* 0x0000000405047824 */ /* 0x040fe200078e00ff */
[----:B------:R-:W-:-:S04]  /*00b0*/  LOP3.LUT R5, R5, 0xfffff800, RZ, 0xc0, !PT ;  /* 0xfffff80005057812 */ /* 0x000fc800078ec0ff */
[----:B------:R-:W-:-:S04]  /*00c0*/  LOP3.LUT R4, R4, 0xffffe000, RZ, 0xc0, !PT ;  /* 0xffffe00004047812 */ /* 0x000fc800078ec0ff */
[----:B------:R-:W-:Y:S02]  /*00d0*/  IADD3 R7, R4, R0, -R5 ;  /* 0x0000000004077210 */ /* 0x000fe40007ffe805 */
[----:B------:R-:W1:Y:S03]  /*00e0*/  LDC.64 R4, c[0x0][0x218] ;  /* 0x00008600ff047b82 */ /* 0x000e660000000a00 */
[----:B--2---:R-:W-:-:S06]  /*00f0*/  IMAD.WIDE R2, R7, 0x4, R2 ;  /* 0x0000000407027825 */ /* 0x004fcc00078e0202 */
[----:B------:R-:W2:Y:S01]  /*0100*/  LDG.E R3, desc[UR4][R2.64] ;  /* 0x0000000402037981 */ /* 0x000ea2000c1e1900 */
[----:B-1----:R-:W-:-:S05]  /*0110*/  IMAD.WIDE R4, R7, 0x4, R4 ;  /* 0x0000000407047825 */ /* 0x002fca00078e0204 */
[----:B--2---:R-:W-:Y:S01]  /*0120*/  STG.E desc[UR4][R4.64], R3 ;  /* 0x0000000304007986 */ /* 0x004fe2000c101904 */
[----:B------:R-:W-:Y:S05]  /*0130*/  EXIT ;  /* 0x000000000000794d */ /* 0x000fea0003800000 */
.L_x_0:
[----:B------:R-:W-:-:S00]  /*0140*/  BRA `(.L_x_0) ;  /* 0xfffffffc00fc7947 */ /* 0x000fc0000383ffff */
[----:B------:R-:W-:-:S00]  /*0150*/  NOP ;  /* 0x0000000000007918 */ /* 0x000fc00000000000 */
        /* <DEDUP_REMOVED lines=10> */
.L_x_1:


//--------------------- .nv.constant0.triton_poi_fused_cat_21 --------------------------
	.section	.nv.constant0.triton_poi_fused_cat_21,"a",@progbits
	.sectionflags	@""
	.align	4
.nv.constant0.triton_poi_fused_cat_21:
	.zero		548
